//
// Generated by NVIDIA NVVM Compiler
//
// Compiler Build ID: CL-36424714
// Cuda compilation tools, release 13.0, V13.0.88
// Based on NVVM 20.0.0
//

.version 9.0
.target sm_100
.address_size 64

	// .globl	_Z12helloFromGPUv
.extern .func  (.param .b32 func_retval0) vprintf
(
	.param .b64 vprintf_param_0,
	.param .b64 vprintf_param_1
)
;
.global .align 1 .b8 $str[27] = {72, 101, 108, 108, 111, 32, 102, 114, 111, 109, 32, 71, 80, 85, 33, 32, 84, 104, 114, 101, 97, 100, 32, 37, 100, 10};

.visible .entry _Z12helloFromGPUv()
{
	.local .align 8 .b8 	__local_depot0[8];
	.reg .b64 	%SP;
	.reg .b64 	%SPL;
	.reg .b32 	%r<4>;
	.reg .b64 	%rd<5>;

	mov.u64 	%SPL, __local_depot0;
	cvta.local.u64 	%SP, %SPL;
	add.u64 	%rd1, %SP, 0;
	add.u64 	%rd2, %SPL, 0;
	mov.u32 	%r1, %tid.x;
	st.local.u32 	[%rd2], %r1;
	mov.u64 	%rd3, $str;
	cvta.global.u64 	%rd4, %rd3;
	{ // callseq 0, 0
	.param .b64 param0;
	st.param.b64 	[param0], %rd4;
	.param .b64 param1;
	st.param.b64 	[param1], %rd1;
	.param .b32 retval0;
	call.uni (retval0), 
	vprintf, 
	(
	param0, 
	param1
	);
	ld.param.b32 	%r2, [retval0];
	} // callseq 0
	ret;

}


// ===== COMPILED SASS (sm_100) =====

	.target	sm_100

	.elftype	@"ET_EXEC"


//--------------------- .note.nv.tkinfo           --------------------------
	.section	.note.nv.tkinfo,"",@"SHT_NOTE"
	.sectionflags	@"SHF_NOTE_NV_TKINFO"
	.tkinfo
        /*0018*/ 	.word	0x00000002
        /*0030*/ 	.string	""
        /*0030*/ 	.string	"ptxas"
        /*0030*/ 	.string	"Cuda compilation tools, release 13.0, V13.0.88"
        /*0030*/ 	.string	"Build cuda_13.0.r13.0/compiler.36424714_0"
        /*0030*/ 	.string	"-arch sm_100 -m 64 "



//--------------------- .note.nv.cuinfo           --------------------------
	.section	.note.nv.cuinfo,"",@"SHT_NOTE"
	.sectionflags	@"SHF_NOTE_NV_CUINFO"
        /*0018*/ 	.short	0x0002
        /*001a*/ 	.short	0x0064
        /*001c*/ 	.short	0x0082
	.zero		2


//--------------------- .nv.info                  --------------------------
	.section	.nv.info,"",@"SHT_CUDA_INFO"
	.align	4


	//----- nvinfo : EIATTR_REGCOUNT
	.align		4
        /*0000*/ 	.byte	0x04, 0x2f
        /*0002*/ 	.short	(.L_2 - .L_1)
	.align		4
.L_1:
        /*0004*/ 	.word	index@(_Z12helloFromGPUv)
        /*0008*/ 	.word	0x00000018


	//----- nvinfo : EIATTR_FRAME_SIZE
	.align		4
.L_2:
        /*000c*/ 	.byte	0x04, 0x11
        /*000e*/ 	.short	(.L_4 - .L_3)
	.align		4
.L_3:
        /*0010*/ 	.word	index@(_Z12helloFromGPUv)
        /*0014*/ 	.word	0x00000008


	//----- nvinfo : EIATTR_MIN_STACK_SIZE
	.align		4
.L_4:
        /*0018*/ 	.byte	0x04, 0x12
        /*001a*/ 	.short	(.L_6 - .L_5)
	.align		4
.L_5:
        /*001c*/ 	.word	index@(_Z12helloFromGPUv)
        /*0020*/ 	.word	0x00000008
.L_6:


//--------------------- .nv.compat                --------------------------
	.section	.nv.compat,"",@"SHT_CUDA_COMPAT_INFO"
	.align	4
        /*0000*/ 	.byte	0x02, 0x09, 0x00, 0x00, 0x02, 0x02, 0x01, 0x00, 0x02, 0x05, 0x05, 0x00, 0x03, 0x07, 0x01, 0x01
        /*0010*/ 	.byte	0x02, 0x03, 0x00, 0x00, 0x02, 0x06, 0x01, 0x00, 0x04, 0x0b, 0x08, 0x00, 0x09, 0x00, 0x00, 0x00
        /*0020*/ 	.byte	0x00, 0x00, 0x00, 0x00


//--------------------- .nv.info._Z12helloFromGPUv --------------------------
	.section	.nv.info._Z12helloFromGPUv,"",@"SHT_CUDA_INFO"
	.sectionflags	@""
	.align	4


	//----- nvinfo : EIATTR_CUDA_API_VERSION
	.align		4
        /*0000*/ 	.byte	0x04, 0x37
        /*0002*/ 	.short	(.L_8 - .L_7)
.L_7:
        /*0004*/ 	.word	0x00000082


	//----- nvinfo : EIATTR_SPARSE_MMA_MASK
	.align		4
.L_8:
        /*0008*/ 	.byte	0x03, 0x50
        /*000a*/ 	.short	0x0000


	//----- nvinfo : EIATTR_MAXREG_COUNT
	.align		4
        /*000c*/ 	.byte	0x03, 0x1b
        /*000e*/ 	.short	0x00ff


	//----- nvinfo : EIATTR_EXTERNS
	.align		4
        /*0010*/ 	.byte	0x04, 0x0f
        /*0012*/ 	.short	(.L_10 - .L_9)


	//   ....[0]....
	.align		4
.L_9:
        /*0014*/ 	.word	index@(vprintf)


	//----- nvinfo : EIATTR_MERCURY_ISA_VERSION
	.align		4
.L_10:
        /*0018*/ 	.byte	0x03, 0x5f
        /*001a*/ 	.short	0x0101


	//----- nvinfo : EIATTR_VRC_CTA_INIT_COUNT
	.align		4
        /*001c*/ 	.byte	0x02, 0x4a
	.zero		1
	.zero		1


	//----- nvinfo : EIATTR_SYSCALL_OFFSETS
	.align		4
        /*0020*/ 	.byte	0x04, 0x46
        /*0022*/ 	.short	(.L_12 - .L_11)


	//   ....[0]....
.L_11:
        /*0024*/ 	.word	0x000000e0


	//----- nvinfo : EIATTR_EXIT_INSTR_OFFSETS
	.align		4
.L_12:
        /*0028*/ 	.byte	0x04, 0x1c
        /*002a*/ 	.short	(.L_14 - .L_13)


	//   ....[0]....
.L_13:
        /*002c*/ 	.word	0x000000f0


	//----- nvinfo : EIATTR_SW_WAR
	.align		4
.L_14:
        /*0030*/ 	.byte	0x04, 0x36
        /*0032*/ 	.short	(.L_16 - .L_15)
.L_15:
        /*0034*/ 	.word	0x00000008
.L_16:


//--------------------- .nv.callgraph             --------------------------
	.section	.nv.callgraph,"",@"SHT_CUDA_CALLGRAPH"
	.align	4
	.sectionentsize	8
	.align		4
        /*0000*/ 	.word	0x00000000
	.align		4
        /*0004*/ 	.word	0xffffffff
	.align		4
        /*0008*/ 	.word	index@(_Z12helloFromGPUv)
	.align		4
        /*000c*/ 	.word	index@(vprintf)
	.align		4
        /*0010*/ 	.word	0x00000000
	.align		4
        /*0014*/ 	.word	0xfffffffe
	.align		4
        /*0018*/ 	.word	0x00000000
	.align		4
        /*001c*/ 	.word	0xfffffffd
	.align		4
        /*0020*/ 	.word	0x00000000
	.align		4
        /*0024*/ 	.word	0xfffffffc


//--------------------- .nv.constant4             --------------------------
	.section	.nv.constant4,"a",@progbits
	.align	8
	.align		8
.nv.constant4:
        /*0000*/ 	.dword	vprintf
	.align		8
        /*0008*/ 	.dword	$str


//--------------------- .text._Z12helloFromGPUv   --------------------------
	.section	.text._Z12helloFromGPUv,"ax",@progbits
	.align	128
        .global         _Z12helloFromGPUv
        .type           _Z12helloFromGPUv,@function
        .size           _Z12helloFromGPUv,(.L_x_2 - _Z12helloFromGPUv)
        .other          _Z12helloFromGPUv,@"STO_CUDA_ENTRY STV_DEFAULT"
_Z12helloFromGPUv:
.text._Z12helloFromGPUv:
[----:B------:R-:W0:Y:S01]  /*0000*/  LDC R1, c[0x0][0x37c] ;  /* 0x0000df00ff017b82 */ /* 0x000e220000000800 */
[----:B------:R-:W1:Y:S01]  /*0010*/  S2R R8, SR_TID.X ;  /* 0x0000000000087919 */ /* 0x000e620000002100 */
[----:B0-----:R-:W-:Y:S01]  /*0020*/  VIADD R1, R1, 0xfffffff8 ;  /* 0xfffffff801017836 */ /* 0x001fe20000000000 */
[----:B------:R-:W-:Y:S01]  /*0030*/  MOV R0, 0x0 ;  /* 0x0000000000007802 */ /* 0x000fe20000000f00 */
[----:B------:R-:W0:Y:S04]  /*0040*/  LDCU UR4, c[0x0][0x2f8] ;  /* 0x00005f00ff0477ac */ /* 0x000e280008000800 */
[----:B------:R2:W3:Y:S01]  /*0050*/  LDC.64 R2, c[0x4][R0] ;  /* 0x0100000000027b82 */ /* 0x0004e20000000a00 */
[----:B------:R-:W4:Y:S01]  /*0060*/  LDCU.64 UR6, c[0x4][0x8] ;  /* 0x01000100ff0677ac */ /* 0x000f220008000a00 */
[----:B------:R-:W5:Y:S01]  /*0070*/  LDCU UR5, c[0x0][0x2fc] ;  /* 0x00005f80ff0577ac */ /* 0x000f620008000800 */
[----:B0-----:R-:W-:Y:S01]  /*0080*/  IADD3 R6, P0, PT, R1, UR4, RZ ;  /* 0x0000000401067c10 */ /* 0x001fe2000ff1e0ff */
[----:B----4-:R-:W-:Y:S01]  /*0090*/  IMAD.U32 R4, RZ, RZ, UR6 ;  /* 0x00000006ff047e24 */ /* 0x010fe2000f8e00ff */
[----:B------:R-:W-:-:S03]  /*00a0*/  MOV R5, UR7 ;  /* 0x0000000700057c02 */ /* 0x000fc60008000f00 */
[----:B-----5:R-:W-:Y:S01]  /*00b0*/  IMAD.X R7, RZ, RZ, UR5, P0 ;  /* 0x00000005ff077e24 */ /* 0x020fe200080e06ff */
[----:B-1----:R2:W-:Y:S07]  /*00c0*/  STL [R1], R8 ;  /* 0x0000000801007387 */ /* 0x0025ee0000100800 */
[----:B------:R-:W-:-:S07]  /*00d0*/  LEPC R20, `(.L_x_0) ;  /* 0x000000001014794e */ /* 0x000fce0000000000 */
[----:B--23--:R-:W-:Y:S05]  /*00e0*/  CALL.ABS.NOINC R2 ;  /* 0x0000000002007343 */ /* 0x00cfea0003c00000 */
.L_x_0:
[----:B------:R-:W-:Y:S05]  /*00f0*/  EXIT ;  /* 0x000000000000794d */ /* 0x000fea0003800000 */
.L_x_1:
[----:B------:R-:W-:-:S00]  /*0100*/  BRA `(.L_x_1) ;  /* 0xfffffffc00fc7947 */ /* 0x000fc0000383ffff */
[----:B------:R-:W-:-:S00]  /*0110*/  NOP ;  /* 0x0000000000007918 */ /* 0x000fc00000000000 */
        /* <DEDUP_REMOVED lines=14> */
.L_x_2:


//--------------------- .nv.global.init           --------------------------
	.section	.nv.global.init,"aw",@progbits
.nv.global.init:
	.type		$str,@object
	.size		$str,(.L_0 - $str)
$str:
        /*0000*/ 	.byte	0x48, 0x65, 0x6c, 0x6c, 0x6f, 0x20, 0x66, 0x72, 0x6f, 0x6d, 0x20, 0x47, 0x50, 0x55, 0x21, 0x20
        /*0010*/ 	.byte	0x54, 0x68, 0x72, 0x65, 0x61, 0x64, 0x20, 0x25, 0x64, 0x0a, 0x00
.L_0:


//--------------------- .nv.shared.reserved.0     --------------------------
	.section	.nv.shared.reserved.0,"aw",@nobits
	.weak		__nv_reservedSMEM_offset_0_alias
	.size		__nv_reservedSMEM_offset_0_alias, 0, 64
	.other		__nv_reservedSMEM_offset_0_alias,@"STO_CUDA_RESERVED_SHARED STV_DEFAULT"
__nv_reservedSMEM_offset_0_alias:
	.zero		0
	.zero		64


//--------------------- .nv.constant0._Z12helloFromGPUv --------------------------
	.section	.nv.constant0._Z12helloFromGPUv,"a",@progbits
	.sectionflags	@""
	.align	4
.nv.constant0._Z12helloFromGPUv:
	.zero		896


//--------------------- SYMBOLS --------------------------

	.type		.nv.reservedSmem.offset0,@object
	.size		.nv.reservedSmem.offset0,0x4
	.type		vprintf,@function
